//
// Generated by NVIDIA NVVM Compiler
//
// Compiler Build ID: CL-36424714
// Cuda compilation tools, release 13.0, V13.0.88
// Based on NVVM 20.0.0
//

.version 9.0
.target sm_100
.address_size 64

	// .globl	_Z20vectorAddProblematicPfS_S_i
.extern .func  (.param .b32 func_retval0) vprintf
(
	.param .b64 vprintf_param_0,
	.param .b64 vprintf_param_1
)
;
.global .align 1 .b8 $str[33] = {84, 104, 114, 101, 97, 100, 32, 37, 100, 32, 112, 114, 111, 99, 101, 115, 115, 105, 110, 103, 32, 101, 108, 101, 109, 101, 110, 116, 32, 37, 100, 10};
.global .align 1 .b8 $str$1[48] = {66, 111, 117, 110, 100, 115, 45, 99, 104, 101, 99, 107, 101, 100, 32, 116, 104, 114, 101, 97, 100, 32, 37, 100, 32, 112, 114, 111, 99, 101, 115, 115, 105, 110, 103, 32, 101, 108, 101, 109, 101, 110, 116, 32, 37, 100, 10};
.global .align 1 .b8 $str$2[35] = {84, 104, 114, 101, 97, 100, 32, 37, 100, 32, 104, 97, 115, 32, 110, 111, 32, 119, 111, 114, 107, 32, 40, 105, 100, 120, 32, 62, 61, 32, 37, 100, 41, 10};
.global .align 1 .b8 $str$3[47] = {84, 104, 114, 101, 97, 100, 32, 37, 100, 32, 112, 114, 111, 99, 101, 115, 115, 105, 110, 103, 32, 101, 108, 101, 109, 101, 110, 116, 32, 37, 100, 32, 40, 115, 116, 114, 105, 100, 101, 32, 108, 111, 111, 112, 41, 10};
.global .align 1 .b8 $str$4[59] = {67, 104, 117, 110, 107, 32, 107, 101, 114, 110, 101, 108, 58, 32, 116, 104, 114, 101, 97, 100, 32, 37, 100, 32, 112, 114, 111, 99, 101, 115, 115, 105, 110, 103, 32, 101, 108, 101, 109, 101, 110, 116, 32, 37, 100, 32, 40, 111, 102, 102, 115, 101, 116, 32, 37, 100, 41, 10};

.visible .entry _Z20vectorAddProblematicPfS_S_i(
	.param .u64 .ptr .align 1 _Z20vectorAddProblematicPfS_S_i_param_0,
	.param .u64 .ptr .align 1 _Z20vectorAddProblematicPfS_S_i_param_1,
	.param .u64 .ptr .align 1 _Z20vectorAddProblematicPfS_S_i_param_2,
	.param .u32 _Z20vectorAddProblematicPfS_S_i_param_3
)
{
	.local .align 8 .b8 	__local_depot0[8];
	.reg .b64 	%SP;
	.reg .b64 	%SPL;
	.reg .pred 	%p<2>;
	.reg .b32 	%r<7>;
	.reg .b32 	%f<4>;
	.reg .b64 	%rd<15>;

	mov.u64 	%SPL, __local_depot0;
	cvta.local.u64 	%SP, %SPL;
	ld.param.u64 	%rd1, [_Z20vectorAddProblematicPfS_S_i_param_0];
	ld.param.u64 	%rd2, [_Z20vectorAddProblematicPfS_S_i_param_1];
	ld.param.u64 	%rd3, [_Z20vectorAddProblematicPfS_S_i_param_2];
	cvta.to.global.u64 	%rd4, %rd3;
	cvta.to.global.u64 	%rd5, %rd2;
	cvta.to.global.u64 	%rd6, %rd1;
	mov.u32 	%r2, %ctaid.x;
	mov.u32 	%r3, %ntid.x;
	mov.u32 	%r4, %tid.x;
	mad.lo.s32 	%r1, %r2, %r3, %r4;
	mul.wide.s32 	%rd7, %r1, 4;
	add.s64 	%rd8, %rd6, %rd7;
	ld.global.f32 	%f1, [%rd8];
	add.s64 	%rd9, %rd5, %rd7;
	ld.global.f32 	%f2, [%rd9];
	add.f32 	%f3, %f1, %f2;
	add.s64 	%rd10, %rd4, %rd7;
	st.global.f32 	[%rd10], %f3;
	setp.gt.s32 	%p1, %r1, 9;
	@%p1 bra 	$L__BB0_2;
	add.u64 	%rd11, %SP, 0;
	add.u64 	%rd12, %SPL, 0;
	st.local.v2.u32 	[%rd12], {%r1, %r1};
	mov.u64 	%rd13, $str;
	cvta.global.u64 	%rd14, %rd13;
	{ // callseq 0, 0
	.param .b64 param0;
	st.param.b64 	[param0], %rd14;
	.param .b64 param1;
	st.param.b64 	[param1], %rd11;
	.param .b32 retval0;
	call.uni (retval0), 
	vprintf, 
	(
	param0, 
	param1
	);
	ld.param.b32 	%r5, [retval0];
	} // callseq 0
$L__BB0_2:
	ret;

}
	// .globl	_Z20vectorAddBoundsCheckPfS_S_i
.visible .entry _Z20vectorAddBoundsCheckPfS_S_i(
	.param .u64 .ptr .align 1 _Z20vectorAddBoundsCheckPfS_S_i_param_0,
	.param .u64 .ptr .align 1 _Z20vectorAddBoundsCheckPfS_S_i_param_1,
	.param .u64 .ptr .align 1 _Z20vectorAddBoundsCheckPfS_S_i_param_2,
	.param .u32 _Z20vectorAddBoundsCheckPfS_S_i_param_3
)
{
	.local .align 8 .b8 	__local_depot1[8];
	.reg .b64 	%SP;
	.reg .b64 	%SPL;
	.reg .pred 	%p<4>;
	.reg .b32 	%r<10>;
	.reg .b32 	%f<4>;
	.reg .b64 	%rd<19>;

	mov.u64 	%SPL, __local_depot1;
	cvta.local.u64 	%SP, %SPL;
	ld.param.u64 	%rd2, [_Z20vectorAddBoundsCheckPfS_S_i_param_0];
	ld.param.u64 	%rd3, [_Z20vectorAddBoundsCheckPfS_S_i_param_1];
	ld.param.u64 	%rd4, [_Z20vectorAddBoundsCheckPfS_S_i_param_2];
	ld.param.u32 	%r2, [_Z20vectorAddBoundsCheckPfS_S_i_param_3];
	add.u64 	%rd5, %SP, 0;
	add.u64 	%rd1, %SPL, 0;
	mov.u32 	%r3, %ctaid.x;
	mov.u32 	%r4, %ntid.x;
	mov.u32 	%r5, %tid.x;
	mad.lo.s32 	%r1, %r3, %r4, %r5;
	setp.ge.s32 	%p1, %r1, %r2;
	@%p1 bra 	$L__BB1_3;
	cvta.to.global.u64 	%rd9, %rd2;
	cvta.to.global.u64 	%rd10, %rd3;
	cvta.to.global.u64 	%rd11, %rd4;
	mul.wide.s32 	%rd12, %r1, 4;
	add.s64 	%rd13, %rd9, %rd12;
	ld.global.f32 	%f1, [%rd13];
	add.s64 	%rd14, %rd10, %rd12;
	ld.global.f32 	%f2, [%rd14];
	add.f32 	%f3, %f1, %f2;
	add.s64 	%rd15, %rd11, %rd12;
	st.global.f32 	[%rd15], %f3;
	setp.gt.s32 	%p3, %r1, 9;
	@%p3 bra 	$L__BB1_5;
	st.local.v2.u32 	[%rd1], {%r1, %r1};
	mov.u64 	%rd16, $str$1;
	cvta.global.u64 	%rd17, %rd16;
	{ // callseq 2, 0
	.param .b64 param0;
	st.param.b64 	[param0], %rd17;
	.param .b64 param1;
	st.param.b64 	[param1], %rd5;
	.param .b32 retval0;
	call.uni (retval0), 
	vprintf, 
	(
	param0, 
	param1
	);
	ld.param.b32 	%r8, [retval0];
	} // callseq 2
	bra.uni 	$L__BB1_5;
$L__BB1_3:
	setp.gt.s32 	%p2, %r1, 69;
	@%p2 bra 	$L__BB1_5;
	st.local.v2.u32 	[%rd1], {%r1, %r2};
	mov.u64 	%rd6, $str$2;
	cvta.global.u64 	%rd7, %rd6;
	{ // callseq 1, 0
	.param .b64 param0;
	st.param.b64 	[param0], %rd7;
	.param .b64 param1;
	st.param.b64 	[param1], %rd5;
	.param .b32 retval0;
	call.uni (retval0), 
	vprintf, 
	(
	param0, 
	param1
	);
	ld.param.b32 	%r6, [retval0];
	} // callseq 1
$L__BB1_5:
	ret;

}
	// .globl	_Z19vectorAddGridStridePfS_S_i
.visible .entry _Z19vectorAddGridStridePfS_S_i(
	.param .u64 .ptr .align 1 _Z19vectorAddGridStridePfS_S_i_param_0,
	.param .u64 .ptr .align 1 _Z19vectorAddGridStridePfS_S_i_param_1,
	.param .u64 .ptr .align 1 _Z19vectorAddGridStridePfS_S_i_param_2,
	.param .u32 _Z19vectorAddGridStridePfS_S_i_param_3
)
{
	.local .align 8 .b8 	__local_depot2[8];
	.reg .b64 	%SP;
	.reg .b64 	%SPL;
	.reg .pred 	%p<8>;
	.reg .b32 	%r<15>;
	.reg .b32 	%f<4>;
	.reg .b64 	%rd<16>;

	mov.u64 	%SPL, __local_depot2;
	cvta.local.u64 	%SP, %SPL;
	ld.param.u64 	%rd5, [_Z19vectorAddGridStridePfS_S_i_param_0];
	ld.param.u64 	%rd6, [_Z19vectorAddGridStridePfS_S_i_param_1];
	ld.param.u64 	%rd7, [_Z19vectorAddGridStridePfS_S_i_param_2];
	ld.param.u32 	%r6, [_Z19vectorAddGridStridePfS_S_i_param_3];
	mov.u32 	%r7, %ctaid.x;
	mov.u32 	%r1, %ntid.x;
	mov.u32 	%r8, %tid.x;
	mad.lo.s32 	%r2, %r7, %r1, %r8;
	setp.ge.s32 	%p1, %r2, %r6;
	@%p1 bra 	$L__BB2_5;
	mov.u32 	%r9, %nctaid.x;
	mul.lo.s32 	%r3, %r9, %r1;
	add.u64 	%rd8, %SP, 0;
	add.u64 	%rd1, %SPL, 0;
	cvta.to.global.u64 	%rd2, %rd5;
	cvta.to.global.u64 	%rd3, %rd6;
	cvta.to.global.u64 	%rd4, %rd7;
	mov.u64 	%rd13, $str$3;
	mov.u32 	%r14, %r2;
$L__BB2_2:
	mul.wide.s32 	%rd9, %r14, 4;
	add.s64 	%rd10, %rd2, %rd9;
	ld.global.f32 	%f1, [%rd10];
	add.s64 	%rd11, %rd3, %rd9;
	ld.global.f32 	%f2, [%rd11];
	add.f32 	%f3, %f1, %f2;
	add.s64 	%rd12, %rd4, %rd9;
	st.global.f32 	[%rd12], %f3;
	setp.gt.s32 	%p2, %r14, 9;
	add.s32 	%r10, %r14, -60;
	setp.gt.u32 	%p3, %r10, 9;
	and.pred  	%p4, %p2, %p3;
	and.b32  	%r11, %r14, 2147483640;
	setp.ne.s32 	%p5, %r11, 120;
	and.pred  	%p6, %p5, %p4;
	@%p6 bra 	$L__BB2_4;
	st.local.v2.u32 	[%rd1], {%r2, %r14};
	cvta.global.u64 	%rd14, %rd13;
	{ // callseq 3, 0
	.param .b64 param0;
	st.param.b64 	[param0], %rd14;
	.param .b64 param1;
	st.param.b64 	[param1], %rd8;
	.param .b32 retval0;
	call.uni (retval0), 
	vprintf, 
	(
	param0, 
	param1
	);
	ld.param.b32 	%r12, [retval0];
	} // callseq 3
$L__BB2_4:
	add.s32 	%r14, %r14, %r3;
	setp.lt.s32 	%p7, %r14, %r6;
	@%p7 bra 	$L__BB2_2;
$L__BB2_5:
	ret;

}
	// .globl	_Z16vectorAddChunkedPfS_S_ii
.visible .entry _Z16vectorAddChunkedPfS_S_ii(
	.param .u64 .ptr .align 1 _Z16vectorAddChunkedPfS_S_ii_param_0,
	.param .u64 .ptr .align 1 _Z16vectorAddChunkedPfS_S_ii_param_1,
	.param .u64 .ptr .align 1 _Z16vectorAddChunkedPfS_S_ii_param_2,
	.param .u32 _Z16vectorAddChunkedPfS_S_ii_param_3,
	.param .u32 _Z16vectorAddChunkedPfS_S_ii_param_4
)
{
	.local .align 8 .b8 	__local_depot3[16];
	.reg .b64 	%SP;
	.reg .b64 	%SPL;
	.reg .pred 	%p<3>;
	.reg .b32 	%r<11>;
	.reg .b32 	%f<4>;
	.reg .b64 	%rd<15>;

	mov.u64 	%SPL, __local_depot3;
	cvta.local.u64 	%SP, %SPL;
	ld.param.u64 	%rd1, [_Z16vectorAddChunkedPfS_S_ii_param_0];
	ld.param.u64 	%rd2, [_Z16vectorAddChunkedPfS_S_ii_param_1];
	ld.param.u64 	%rd3, [_Z16vectorAddChunkedPfS_S_ii_param_2];
	ld.param.u32 	%r4, [_Z16vectorAddChunkedPfS_S_ii_param_3];
	ld.param.u32 	%r3, [_Z16vectorAddChunkedPfS_S_ii_param_4];
	mov.u32 	%r5, %ctaid.x;
	mov.u32 	%r6, %ntid.x;
	mov.u32 	%r7, %tid.x;
	mad.lo.s32 	%r1, %r5, %r6, %r7;
	add.s32 	%r2, %r3, %r1;
	setp.ge.s32 	%p1, %r2, %r4;
	@%p1 bra 	$L__BB3_3;
	cvta.to.global.u64 	%rd4, %rd1;
	cvta.to.global.u64 	%rd5, %rd2;
	cvta.to.global.u64 	%rd6, %rd3;
	mul.wide.s32 	%rd7, %r2, 4;
	add.s64 	%rd8, %rd4, %rd7;
	ld.global.f32 	%f1, [%rd8];
	add.s64 	%rd9, %rd5, %rd7;
	ld.global.f32 	%f2, [%rd9];
	add.f32 	%f3, %f1, %f2;
	add.s64 	%rd10, %rd6, %rd7;
	st.global.f32 	[%rd10], %f3;
	add.s32 	%r8, %r3, 10;
	setp.ge.s32 	%p2, %r2, %r8;
	@%p2 bra 	$L__BB3_3;
	add.u64 	%rd11, %SP, 0;
	add.u64 	%rd12, %SPL, 0;
	st.local.v2.u32 	[%rd12], {%r1, %r2};
	st.local.u32 	[%rd12+8], %r3;
	mov.u64 	%rd13, $str$4;
	cvta.global.u64 	%rd14, %rd13;
	{ // callseq 4, 0
	.param .b64 param0;
	st.param.b64 	[param0], %rd14;
	.param .b64 param1;
	st.param.b64 	[param1], %rd11;
	.param .b32 retval0;
	call.uni (retval0), 
	vprintf, 
	(
	param0, 
	param1
	);
	ld.param.b32 	%r9, [retval0];
	} // callseq 4
$L__BB3_3:
	ret;

}


// ===== COMPILED SASS (sm_100) =====

	.target	sm_100

	.elftype	@"ET_EXEC"


//--------------------- .note.nv.tkinfo           --------------------------
	.section	.note.nv.tkinfo,"",@"SHT_NOTE"
	.sectionflags	@"SHF_NOTE_NV_TKINFO"
	.tkinfo
        /*0018*/ 	.word	0x00000002
        /*0030*/ 	.string	""
        /*0030*/ 	.string	"ptxas"
        /*0030*/ 	.string	"Cuda compilation tools, release 13.0, V13.0.88"
        /*0030*/ 	.string	"Build cuda_13.0.r13.0/compiler.36424714_0"
        /*0030*/ 	.string	"-arch sm_100 -m 64 "



//--------------------- .note.nv.cuinfo           --------------------------
	.section	.note.nv.cuinfo,"",@"SHT_NOTE"
	.sectionflags	@"SHF_NOTE_NV_CUINFO"
        /*0018*/ 	.short	0x0002
        /*001a*/ 	.short	0x0064
        /*001c*/ 	.short	0x0082
	.zero		2


//--------------------- .nv.info                  --------------------------
	.section	.nv.info,"",@"SHT_CUDA_INFO"
	.align	4


	//----- nvinfo : EIATTR_REGCOUNT
	.align		4
        /*0000*/ 	.byte	0x04, 0x2f
        /*0002*/ 	.short	(.L_6 - .L_5)
	.align		4
.L_5:
        /*0004*/ 	.word	index@(_Z20vectorAddProblematicPfS_S_i)
        /*0008*/ 	.word	0x00000018


	//----- nvinfo : EIATTR_FRAME_SIZE
	.align		4
.L_6:
        /*000c*/ 	.byte	0x04, 0x11
        /*000e*/ 	.short	(.L_8 - .L_7)
	.align		4
.L_7:
        /*0010*/ 	.word	index@(_Z20vectorAddProblematicPfS_S_i)
        /*0014*/ 	.word	0x00000008


	//----- nvinfo : EIATTR_REGCOUNT
	.align		4
.L_8:
        /*0018*/ 	.byte	0x04, 0x2f
        /*001a*/ 	.short	(.L_10 - .L_9)
	.align		4
.L_9:
        /*001c*/ 	.word	index@(_Z20vectorAddBoundsCheckPfS_S_i)
        /*0020*/ 	.word	0x00000018


	//----- nvinfo : EIATTR_FRAME_SIZE
	.align		4
.L_10:
        /*0024*/ 	.byte	0x04, 0x11
        /*0026*/ 	.short	(.L_12 - .L_11)
	.align		4
.L_11:
        /*0028*/ 	.word	index@(_Z20vectorAddBoundsCheckPfS_S_i)
        /*002c*/ 	.word	0x00000008


	//----- nvinfo : EIATTR_REGCOUNT
	.align		4
.L_12:
        /*0030*/ 	.byte	0x04, 0x2f
        /*0032*/ 	.short	(.L_14 - .L_13)
	.align		4
.L_13:
        /*0034*/ 	.word	index@(_Z19vectorAddGridStridePfS_S_i)
        /*0038*/ 	.word	0x00000019


	//----- nvinfo : EIATTR_FRAME_SIZE
	.align		4
.L_14:
        /*003c*/ 	.byte	0x04, 0x11
        /*003e*/ 	.short	(.L_16 - .L_15)
	.align		4
.L_15:
        /*0040*/ 	.word	index@(_Z19vectorAddGridStridePfS_S_i)
        /*0044*/ 	.word	0x00000008


	//----- nvinfo : EIATTR_REGCOUNT
	.align		4
.L_16:
        /*0048*/ 	.byte	0x04, 0x2f
        /*004a*/ 	.short	(.L_18 - .L_17)
	.align		4
.L_17:
        /*004c*/ 	.word	index@(_Z16vectorAddChunkedPfS_S_ii)
        /*0050*/ 	.word	0x00000018


	//----- nvinfo : EIATTR_FRAME_SIZE
	.align		4
.L_18:
        /*0054*/ 	.byte	0x04, 0x11
        /*0056*/ 	.short	(.L_20 - .L_19)
	.align		4
.L_19:
        /*0058*/ 	.word	index@(_Z16vectorAddChunkedPfS_S_ii)
        /*005c*/ 	.word	0x00000010


	//----- nvinfo : EIATTR_MIN_STACK_SIZE
	.align		4
.L_20:
        /*0060*/ 	.byte	0x04, 0x12
        /*0062*/ 	.short	(.L_22 - .L_21)
	.align		4
.L_21:
        /*0064*/ 	.word	index@(_Z16vectorAddChunkedPfS_S_ii)
        /*0068*/ 	.word	0x00000010


	//----- nvinfo : EIATTR_MIN_STACK_SIZE
	.align		4
.L_22:
        /*006c*/ 	.byte	0x04, 0x12
        /*006e*/ 	.short	(.L_24 - .L_23)
	.align		4
.L_23:
        /*0070*/ 	.word	index@(_Z19vectorAddGridStridePfS_S_i)
        /*0074*/ 	.word	0x00000008


	//----- nvinfo : EIATTR_MIN_STACK_SIZE
	.align		4
.L_24:
        /*0078*/ 	.byte	0x04, 0x12
        /*007a*/ 	.short	(.L_26 - .L_25)
	.align		4
.L_25:
        /*007c*/ 	.word	index@(_Z20vectorAddBoundsCheckPfS_S_i)
        /*0080*/ 	.word	0x00000008


	//----- nvinfo : EIATTR_MIN_STACK_SIZE
	.align		4
.L_26:
        /*0084*/ 	.byte	0x04, 0x12
        /*0086*/ 	.short	(.L_28 - .L_27)
	.align		4
.L_27:
        /*0088*/ 	.word	index@(_Z20vectorAddProblematicPfS_S_i)
        /*008c*/ 	.word	0x00000008
.L_28:


//--------------------- .nv.compat                --------------------------
	.section	.nv.compat,"",@"SHT_CUDA_COMPAT_INFO"
	.align	4
        /*0000*/ 	.byte	0x02, 0x09, 0x00, 0x00, 0x02, 0x02, 0x01, 0x00, 0x02, 0x05, 0x05, 0x00, 0x03, 0x07, 0x01, 0x01
        /*0010*/ 	.byte	0x02, 0x03, 0x00, 0x00, 0x02, 0x06, 0x01, 0x00, 0x04, 0x0b, 0x08, 0x00, 0x09, 0x00, 0x00, 0x00
        /*0020*/ 	.byte	0x00, 0x00, 0x00, 0x00


//--------------------- .nv.info._Z16vectorAddChunkedPfS_S_ii --------------------------
	.section	.nv.info._Z16vectorAddChunkedPfS_S_ii,"",@"SHT_CUDA_INFO"
	.sectionflags	@""
	.align	4


	//----- nvinfo : EIATTR_CUDA_API_VERSION
	.align		4
        /*0000*/ 	.byte	0x04, 0x37
        /*0002*/ 	.short	(.L_30 - .L_29)
.L_29:
        /*0004*/ 	.word	0x00000082


	//----- nvinfo : EIATTR_KPARAM_INFO
	.align		4
.L_30:
        /*0008*/ 	.byte	0x04, 0x17
        /*000a*/ 	.short	(.L_32 - .L_31)
.L_31:
        /*000c*/ 	.word	0x00000000
        /*0010*/ 	.short	0x0004
        /*0012*/ 	.short	0x001c
        /*0014*/ 	.byte	0x00, 0xf0, 0x11, 0x00


	//----- nvinfo : EIATTR_KPARAM_INFO
	.align		4
.L_32:
        /*0018*/ 	.byte	0x04, 0x17
        /*001a*/ 	.short	(.L_34 - .L_33)
.L_33:
        /*001c*/ 	.word	0x00000000
        /*0020*/ 	.short	0x0003
        /*0022*/ 	.short	0x0018
        /*0024*/ 	.byte	0x00, 0xf0, 0x11, 0x00


	//----- nvinfo : EIATTR_KPARAM_INFO
	.align		4
.L_34:
        /*0028*/ 	.byte	0x04, 0x17
        /*002a*/ 	.short	(.L_36 - .L_35)
.L_35:
        /*002c*/ 	.word	0x00000000
        /*0030*/ 	.short	0x0002
        /*0032*/ 	.short	0x0010
        /*0034*/ 	.byte	0x00, 0xf5, 0x21, 0x00


	//----- nvinfo : EIATTR_KPARAM_INFO
	.align		4
.L_36:
        /*0038*/ 	.byte	0x04, 0x17
        /*003a*/ 	.short	(.L_38 - .L_37)
.L_37:
        /*003c*/ 	.word	0x00000000
        /*0040*/ 	.short	0x0001
        /*0042*/ 	.short	0x0008
        /*0044*/ 	.byte	0x00, 0xf5, 0x21, 0x00


	//----- nvinfo : EIATTR_KPARAM_INFO
	.align		4
.L_38:
        /*0048*/ 	.byte	0x04, 0x17
        /*004a*/ 	.short	(.L_40 - .L_39)
.L_39:
        /*004c*/ 	.word	0x00000000
        /*0050*/ 	.short	0x0000
        /*0052*/ 	.short	0x0000
        /*0054*/ 	.byte	0x00, 0xf5, 0x21, 0x00


	//----- nvinfo : EIATTR_SPARSE_MMA_MASK
	.align		4
.L_40:
        /*0058*/ 	.byte	0x03, 0x50
        /*005a*/ 	.short	0x0000


	//----- nvinfo : EIATTR_MAXREG_COUNT
	.align		4
        /*005c*/ 	.byte	0x03, 0x1b
        /*005e*/ 	.short	0x00ff


	//----- nvinfo : EIATTR_EXTERNS
	.align		4
        /*0060*/ 	.byte	0x04, 0x0f
        /*0062*/ 	.short	(.L_42 - .L_41)


	//   ....[0]....
	.align		4
.L_41:
        /*0064*/ 	.word	index@(vprintf)


	//----- nvinfo : EIATTR_MERCURY_ISA_VERSION
	.align		4
.L_42:
        /*0068*/ 	.byte	0x03, 0x5f
        /*006a*/ 	.short	0x0101


	//----- nvinfo : EIATTR_VRC_CTA_INIT_COUNT
	.align		4
        /*006c*/ 	.byte	0x02, 0x4a
	.zero		1
	.zero		1


	//----- nvinfo : EIATTR_SYSCALL_OFFSETS
	.align		4
        /*0070*/ 	.byte	0x04, 0x46
        /*0072*/ 	.short	(.L_44 - .L_43)


	//   ....[0]....
.L_43:
        /*0074*/ 	.word	0x00000240


	//----- nvinfo : EIATTR_EXIT_INSTR_OFFSETS
	.align		4
.L_44:
        /*0078*/ 	.byte	0x04, 0x1c
        /*007a*/ 	.short	(.L_46 - .L_45)


	//   ....[0]....
.L_45:
        /*007c*/ 	.word	0x000000d0


	//   ....[1]....
        /*0080*/ 	.word	0x000001b0


	//   ....[2]....
        /*0084*/ 	.word	0x00000250


	//----- nvinfo : EIATTR_CRS_STACK_SIZE
	.align		4
.L_46:
        /*0088*/ 	.byte	0x04, 0x1e
        /*008a*/ 	.short	(.L_48 - .L_47)
.L_47:
        /*008c*/ 	.word	0x00000000


	//----- nvinfo : EIATTR_CBANK_PARAM_SIZE
	.align		4
.L_48:
        /*0090*/ 	.byte	0x03, 0x19
        /*0092*/ 	.short	0x0020


	//----- nvinfo : EIATTR_PARAM_CBANK
	.align		4
        /*0094*/ 	.byte	0x04, 0x0a
        /*0096*/ 	.short	(.L_50 - .L_49)
	.align		4
.L_49:
        /*0098*/ 	.word	index@(.nv.constant0._Z16vectorAddChunkedPfS_S_ii)
        /*009c*/ 	.short	0x0380
        /*009e*/ 	.short	0x0020


	//----- nvinfo : EIATTR_SW_WAR
	.align		4
.L_50:
        /*00a0*/ 	.byte	0x04, 0x36
        /*00a2*/ 	.short	(.L_52 - .L_51)
.L_51:
        /*00a4*/ 	.word	0x00000008
.L_52:


//--------------------- .nv.info._Z19vectorAddGridStridePfS_S_i --------------------------
	.section	.nv.info._Z19vectorAddGridStridePfS_S_i,"",@"SHT_CUDA_INFO"
	.sectionflags	@""
	.align	4


	//----- nvinfo : EIATTR_CUDA_API_VERSION
	.align		4
        /*0000*/ 	.byte	0x04, 0x37
        /*0002*/ 	.short	(.L_54 - .L_53)
.L_53:
        /*0004*/ 	.word	0x00000082


	//----- nvinfo : EIATTR_KPARAM_INFO
	.align		4
.L_54:
        /*0008*/ 	.byte	0x04, 0x17
        /*000a*/ 	.short	(.L_56 - .L_55)
.L_55:
        /*000c*/ 	.word	0x00000000
        /*0010*/ 	.short	0x0003
        /*0012*/ 	.short	0x0018
        /*0014*/ 	.byte	0x00, 0xf0, 0x11, 0x00


	//----- nvinfo : EIATTR_KPARAM_INFO
	.align		4
.L_56:
        /*0018*/ 	.byte	0x04, 0x17
        /*001a*/ 	.short	(.L_58 - .L_57)
.L_57:
        /*001c*/ 	.word	0x00000000
        /*0020*/ 	.short	0x0002
        /*0022*/ 	.short	0x0010
        /*0024*/ 	.byte	0x00, 0xf5, 0x21, 0x00


	//----- nvinfo : EIATTR_KPARAM_INFO
	.align		4
.L_58:
        /*0028*/ 	.byte	0x04, 0x17
        /*002a*/ 	.short	(.L_60 - .L_59)
.L_59:
        /*002c*/ 	.word	0x00000000
        /*0030*/ 	.short	0x0001
        /*0032*/ 	.short	0x0008
        /*0034*/ 	.byte	0x00, 0xf5, 0x21, 0x00


	//----- nvinfo : EIATTR_KPARAM_INFO
	.align		4
.L_60:
        /*0038*/ 	.byte	0x04, 0x17
        /*003a*/ 	.short	(.L_62 - .L_61)
.L_61:
        /*003c*/ 	.word	0x00000000
        /*0040*/ 	.short	0x0000
        /*0042*/ 	.short	0x0000
        /*0044*/ 	.byte	0x00, 0xf5, 0x21, 0x00


	//----- nvinfo : EIATTR_SPARSE_MMA_MASK
	.align		4
.L_62:
        /*0048*/ 	.byte	0x03, 0x50
        /*004a*/ 	.short	0x0000


	//----- nvinfo : EIATTR_MAXREG_COUNT
	.align		4
        /*004c*/ 	.byte	0x03, 0x1b
        /*004e*/ 	.short	0x00ff


	//----- nvinfo : EIATTR_EXTERNS
	.align		4
        /*0050*/ 	.byte	0x04, 0x0f
        /*0052*/ 	.short	(.L_64 - .L_63)


	//   ....[0]....
	.align		4
.L_63:
        /*0054*/ 	.word	index@(vprintf)


	//----- nvinfo : EIATTR_MERCURY_ISA_VERSION
	.align		4
.L_64:
        /*0058*/ 	.byte	0x03, 0x5f
        /*005a*/ 	.short	0x0101


	//----- nvinfo : EIATTR_VRC_CTA_INIT_COUNT
	.align		4
        /*005c*/ 	.byte	0x02, 0x4a
	.zero		1
	.zero		1


	//----- nvinfo : EIATTR_SYSCALL_OFFSETS
	.align		4
        /*0060*/ 	.byte	0x04, 0x46
        /*0062*/ 	.short	(.L_66 - .L_65)


	//   ....[0]....
.L_65:
        /*0064*/ 	.word	0x000002c0


	//----- nvinfo : EIATTR_EXIT_INSTR_OFFSETS
	.align		4
.L_66:
        /*0068*/ 	.byte	0x04, 0x1c
        /*006a*/ 	.short	(.L_68 - .L_67)


	//   ....[0]....
.L_67:
        /*006c*/ 	.word	0x000000c0


	//   ....[1]....
        /*0070*/ 	.word	0x00000310


	//----- nvinfo : EIATTR_CRS_STACK_SIZE
	.align		4
.L_68:
        /*0074*/ 	.byte	0x04, 0x1e
        /*0076*/ 	.short	(.L_70 - .L_69)
.L_69:
        /*0078*/ 	.word	0x00000000


	//----- nvinfo : EIATTR_CBANK_PARAM_SIZE
	.align		4
.L_70:
        /*007c*/ 	.byte	0x03, 0x19
        /*007e*/ 	.short	0x001c


	//----- nvinfo : EIATTR_PARAM_CBANK
	.align		4
        /*0080*/ 	.byte	0x04, 0x0a
        /*0082*/ 	.short	(.L_72 - .L_71)
	.align		4
.L_71:
        /*0084*/ 	.word	index@(.nv.constant0._Z19vectorAddGridStridePfS_S_i)
        /*0088*/ 	.short	0x0380
        /*008a*/ 	.short	0x001c


	//----- nvinfo : EIATTR_SW_WAR
	.align		4
.L_72:
        /*008c*/ 	.byte	0x04, 0x36
        /*008e*/ 	.short	(.L_74 - .L_73)
.L_73:
        /*0090*/ 	.word	0x00000008
.L_74:


//--------------------- .nv.info._Z20vectorAddBoundsCheckPfS_S_i --------------------------
	.section	.nv.info._Z20vectorAddBoundsCheckPfS_S_i,"",@"SHT_CUDA_INFO"
	.sectionflags	@""
	.align	4


	//----- nvinfo : EIATTR_CUDA_API_VERSION
	.align		4
        /*0000*/ 	.byte	0x04, 0x37
        /*0002*/ 	.short	(.L_76 - .L_75)
.L_75:
        /*0004*/ 	.word	0x00000082


	//----- nvinfo : EIATTR_KPARAM_INFO
	.align		4
.L_76:
        /*0008*/ 	.byte	0x04, 0x17
        /*000a*/ 	.short	(.L_78 - .L_77)
.L_77:
        /*000c*/ 	.word	0x00000000
        /*0010*/ 	.short	0x0003
        /*0012*/ 	.short	0x0018
        /*0014*/ 	.byte	0x00, 0xf0, 0x11, 0x00


	//----- nvinfo : EIATTR_KPARAM_INFO
	.align		4
.L_78:
        /*0018*/ 	.byte	0x04, 0x17
        /*001a*/ 	.short	(.L_80 - .L_79)
.L_79:
        /*001c*/ 	.word	0x00000000
        /*0020*/ 	.short	0x0002
        /*0022*/ 	.short	0x0010
        /*0024*/ 	.byte	0x00, 0xf5, 0x21, 0x00


	//----- nvinfo : EIATTR_KPARAM_INFO
	.align		4
.L_80:
        /*0028*/ 	.byte	0x04, 0x17
        /*002a*/ 	.short	(.L_82 - .L_81)
.L_81:
        /*002c*/ 	.word	0x00000000
        /*0030*/ 	.short	0x0001
        /*0032*/ 	.short	0x0008
        /*0034*/ 	.byte	0x00, 0xf5, 0x21, 0x00


	//----- nvinfo : EIATTR_KPARAM_INFO
	.align		4
.L_82:
        /*0038*/ 	.byte	0x04, 0x17
        /*003a*/ 	.short	(.L_84 - .L_83)
.L_83:
        /*003c*/ 	.word	0x00000000
        /*0040*/ 	.short	0x0000
        /*0042*/ 	.short	0x0000
        /*0044*/ 	.byte	0x00, 0xf5, 0x21, 0x00


	//----- nvinfo : EIATTR_SPARSE_MMA_MASK
	.align		4
.L_84:
        /*0048*/ 	.byte	0x03, 0x50
        /*004a*/ 	.short	0x0000


	//----- nvinfo : EIATTR_MAXREG_COUNT
	.align		4
        /*004c*/ 	.byte	0x03, 0x1b
        /*004e*/ 	.short	0x00ff


	//----- nvinfo : EIATTR_EXTERNS
	.align		4
        /*0050*/ 	.byte	0x04, 0x0f
        /*0052*/ 	.short	(.L_86 - .L_85)


	//   ....[0]....
	.align		4
.L_85:
        /*0054*/ 	.word	index@(vprintf)


	//----- nvinfo : EIATTR_MERCURY_ISA_VERSION
	.align		4
.L_86:
        /*0058*/ 	.byte	0x03, 0x5f
        /*005a*/ 	.short	0x0101


	//----- nvinfo : EIATTR_VRC_CTA_INIT_COUNT
	.align		4
        /*005c*/ 	.byte	0x02, 0x4a
	.zero		1
	.zero		1


	//----- nvinfo : EIATTR_SYSCALL_OFFSETS
	.align		4
        /*0060*/ 	.byte	0x04, 0x46
        /*0062*/ 	.short	(.L_88 - .L_87)


	//   ....[0]....
.L_87:
        /*0064*/ 	.word	0x00000220


	//   ....[1]....
        /*0068*/ 	.word	0x000002e0


	//----- nvinfo : EIATTR_EXIT_INSTR_OFFSETS
	.align		4
.L_88:
        /*006c*/ 	.byte	0x04, 0x1c
        /*006e*/ 	.short	(.L_90 - .L_89)


	//   ....[0]....
.L_89:
        /*0070*/ 	.word	0x00000190


	//   ....[1]....
        /*0074*/ 	.word	0x00000230


	//   ....[2]....
        /*0078*/ 	.word	0x00000250


	//   ....[3]....
        /*007c*/ 	.word	0x000002f0


	//----- nvinfo : EIATTR_CRS_STACK_SIZE
	.align		4
.L_90:
        /*0080*/ 	.byte	0x04, 0x1e
        /*0082*/ 	.short	(.L_92 - .L_91)
.L_91:
        /*0084*/ 	.word	0x00000000


	//----- nvinfo : EIATTR_CBANK_PARAM_SIZE
	.align		4
.L_92:
        /*0088*/ 	.byte	0x03, 0x19
        /*008a*/ 	.short	0x001c


	//----- nvinfo : EIATTR_PARAM_CBANK
	.align		4
        /*008c*/ 	.byte	0x04, 0x0a
        /*008e*/ 	.short	(.L_94 - .L_93)
	.align		4
.L_93:
        /*0090*/ 	.word	index@(.nv.constant0._Z20vectorAddBoundsCheckPfS_S_i)
        /*0094*/ 	.short	0x0380
        /*0096*/ 	.short	0x001c


	//----- nvinfo : EIATTR_SW_WAR
	.align		4
.L_94:
        /*0098*/ 	.byte	0x04, 0x36
        /*009a*/ 	.short	(.L_96 - .L_95)
.L_95:
        /*009c*/ 	.word	0x00000008
.L_96:


//--------------------- .nv.info._Z20vectorAddProblematicPfS_S_i --------------------------
	.section	.nv.info._Z20vectorAddProblematicPfS_S_i,"",@"SHT_CUDA_INFO"
	.sectionflags	@""
	.align	4


	//----- nvinfo : EIATTR_CUDA_API_VERSION
	.align		4
        /*0000*/ 	.byte	0x04, 0x37
        /*0002*/ 	.short	(.L_98 - .L_97)
.L_97:
        /*0004*/ 	.word	0x00000082


	//----- nvinfo : EIATTR_KPARAM_INFO
	.align		4
.L_98:
        /*0008*/ 	.byte	0x04, 0x17
        /*000a*/ 	.short	(.L_100 - .L_99)
.L_99:
        /*000c*/ 	.word	0x00000000
        /*0010*/ 	.short	0x0003
        /*0012*/ 	.short	0x0018
        /*0014*/ 	.byte	0x00, 0xf0, 0x11, 0x00


	//----- nvinfo : EIATTR_KPARAM_INFO
	.align		4
.L_100:
        /*0018*/ 	.byte	0x04, 0x17
        /*001a*/ 	.short	(.L_102 - .L_101)
.L_101:
        /*001c*/ 	.word	0x00000000
        /*0020*/ 	.short	0x0002
        /*0022*/ 	.short	0x0010
        /*0024*/ 	.byte	0x00, 0xf5, 0x21, 0x00


	//----- nvinfo : EIATTR_KPARAM_INFO
	.align		4
.L_102:
        /*0028*/ 	.byte	0x04, 0x17
        /*002a*/ 	.short	(.L_104 - .L_103)
.L_103:
        /*002c*/ 	.word	0x00000000
        /*0030*/ 	.short	0x0001
        /*0032*/ 	.short	0x0008
        /*0034*/ 	.byte	0x00, 0xf5, 0x21, 0x00


	//----- nvinfo : EIATTR_KPARAM_INFO
	.align		4
.L_104:
        /*0038*/ 	.byte	0x04, 0x17
        /*003a*/ 	.short	(.L_106 - .L_105)
.L_105:
        /*003c*/ 	.word	0x00000000
        /*0040*/ 	.short	0x0000
        /*0042*/ 	.short	0x0000
        /*0044*/ 	.byte	0x00, 0xf5, 0x21, 0x00


	//----- nvinfo : EIATTR_SPARSE_MMA_MASK
	.align		4
.L_106:
        /*0048*/ 	.byte	0x03, 0x50
        /*004a*/ 	.short	0x0000


	//----- nvinfo : EIATTR_MAXREG_COUNT
	.align		4
        /*004c*/ 	.byte	0x03, 0x1b
        /*004e*/ 	.short	0x00ff


	//----- nvinfo : EIATTR_EXTERNS
	.align		4
        /*0050*/ 	.byte	0x04, 0x0f
        /*0052*/ 	.short	(.L_108 - .L_107)


	//   ....[0]....
	.align		4
.L_107:
        /*0054*/ 	.word	index@(vprintf)


	//----- nvinfo : EIATTR_MERCURY_ISA_VERSION
	.align		4
.L_108:
        /*0058*/ 	.byte	0x03, 0x5f
        /*005a*/ 	.short	0x0101


	//----- nvinfo : EIATTR_VRC_CTA_INIT_COUNT
	.align		4
        /*005c*/ 	.byte	0x02, 0x4a
	.zero		1
	.zero		1


	//----- nvinfo : EIATTR_SYSCALL_OFFSETS
	.align		4
        /*0060*/ 	.byte	0x04, 0x46
        /*0062*/ 	.short	(.L_110 - .L_109)


	//   ....[0]....
.L_109:
        /*0064*/ 	.word	0x000001f0


	//----- nvinfo : EIATTR_EXIT_INSTR_OFFSETS
	.align		4
.L_110:
        /*0068*/ 	.byte	0x04, 0x1c
        /*006a*/ 	.short	(.L_112 - .L_111)


	//   ....[0]....
.L_111:
        /*006c*/ 	.word	0x00000160


	//   ....[1]....
        /*0070*/ 	.word	0x00000200


	//----- nvinfo : EIATTR_CRS_STACK_SIZE
	.align		4
.L_112:
        /*0074*/ 	.byte	0x04, 0x1e
        /*0076*/ 	.short	(.L_114 - .L_113)
.L_113:
        /*0078*/ 	.word	0x00000000


	//----- nvinfo : EIATTR_CBANK_PARAM_SIZE
	.align		4
.L_114:
        /*007c*/ 	.byte	0x03, 0x19
        /*007e*/ 	.short	0x001c


	//----- nvinfo : EIATTR_PARAM_CBANK
	.align		4
        /*0080*/ 	.byte	0x04, 0x0a
        /*0082*/ 	.short	(.L_116 - .L_115)
	.align		4
.L_115:
        /*0084*/ 	.word	index@(.nv.constant0._Z20vectorAddProblematicPfS_S_i)
        /*0088*/ 	.short	0x0380
        /*008a*/ 	.short	0x001c


	//----- nvinfo : EIATTR_SW_WAR
	.align		4
.L_116:
        /*008c*/ 	.byte	0x04, 0x36
        /*008e*/ 	.short	(.L_118 - .L_117)
.L_117:
        /*0090*/ 	.word	0x00000008
.L_118:


//--------------------- .nv.callgraph             --------------------------
	.section	.nv.callgraph,"",@"SHT_CUDA_CALLGRAPH"
	.align	4
	.sectionentsize	8
	.align		4
        /*0000*/ 	.word	0x00000000
	.align		4
        /*0004*/ 	.word	0xffffffff
	.align		4
        /*0008*/ 	.word	index@(_Z16vectorAddChunkedPfS_S_ii)
	.align		4
        /*000c*/ 	.word	index@(vprintf)
	.align		4
        /*0010*/ 	.word	index@(_Z19vectorAddGridStridePfS_S_i)
	.align		4
        /*0014*/ 	.word	index@(vprintf)
	.align		4
        /*0018*/ 	.word	index@(_Z20vectorAddBoundsCheckPfS_S_i)
	.align		4
        /*001c*/ 	.word	index@(vprintf)
	.align		4
        /*0020*/ 	.word	index@(_Z20vectorAddProblematicPfS_S_i)
	.align		4
        /*0024*/ 	.word	index@(vprintf)
	.align		4
        /*0028*/ 	.word	0x00000000
	.align		4
        /*002c*/ 	.word	0xfffffffe
	.align		4
        /*0030*/ 	.word	0x00000000
	.align		4
        /*0034*/ 	.word	0xfffffffd
	.align		4
        /*0038*/ 	.word	0x00000000
	.align		4
        /*003c*/ 	.word	0xfffffffc


//--------------------- .nv.constant4             --------------------------
	.section	.nv.constant4,"a",@progbits
	.align	8
	.align		8
.nv.constant4:
        /*0000*/ 	.dword	vprintf
	.align		8
        /*0008*/ 	.dword	$str
	.align		8
        /*0010*/ 	.dword	$str$1
	.align		8
        /*0018*/ 	.dword	$str$2
	.align		8
        /*0020*/ 	.dword	$str$3
	.align		8
        /*0028*/ 	.dword	$str$4


//--------------------- .text._Z16vectorAddChunkedPfS_S_ii --------------------------
	.section	.text._Z16vectorAddChunkedPfS_S_ii,"ax",@progbits
	.align	128
        .global         _Z16vectorAddChunkedPfS_S_ii
        .type           _Z16vectorAddChunkedPfS_S_ii,@function
        .size           _Z16vectorAddChunkedPfS_S_ii,(.L_x_12 - _Z16vectorAddChunkedPfS_S_ii)
        .other          _Z16vectorAddChunkedPfS_S_ii,@"STO_CUDA_ENTRY STV_DEFAULT"
_Z16vectorAddChunkedPfS_S_ii:
.text._Z16vectorAddChunkedPfS_S_ii:
[----:B------:R-:W0:Y:S01]  /*0000*/  LDC R1, c[0x0][0x37c] ;  /* 0x0000df00ff017b82 */ /* 0x000e220000000800 */
[----:B------:R-:W1:Y:S01]  /*0010*/  S2R R3, SR_TID.X ;  /* 0x0000000000037919 */ /* 0x000e620000002100 */
[----:B------:R-:W2:Y:S06]  /*0020*/  LDCU UR5, c[0x0][0x2fc] ;  /* 0x00005f80ff0577ac */ /* 0x000eac0008000800 */
[----:B------:R-:W1:Y:S01]  /*0030*/  S2UR UR6, SR_CTAID.X ;  /* 0x00000000000679c3 */ /* 0x000e620000002500 */
[----:B0-----:R-:W-:Y:S01]  /*0040*/  VIADD R1, R1, 0xfffffff0 ;  /* 0xfffffff001017836 */ /* 0x001fe20000000000 */
[----:B------:R-:W0:Y:S06]  /*0050*/  LDCU UR4, c[0x0][0x2f8] ;  /* 0x00005f00ff0477ac */ /* 0x000e2c0008000800 */
[----:B------:R-:W1:Y:S08]  /*0060*/  LDC R2, c[0x0][0x360] ;  /* 0x0000d800ff027b82 */ /* 0x000e700000000800 */
[----:B------:R-:W3:Y:S01]  /*0070*/  LDC.64 R10, c[0x0][0x398] ;  /* 0x0000e600ff0a7b82 */ /* 0x000ee20000000a00 */
[----:B0-----:R-:W-:-:S04]  /*0080*/  IADD3 R6, P1, PT, R1, UR4, RZ ;  /* 0x0000000401067c10 */ /* 0x001fc8000ff3e0ff */
[----:B--2---:R-:W-:Y:S01]  /*0090*/  IADD3.X R7, PT, PT, RZ, UR5, RZ, P1, !PT ;  /* 0x00000005ff077c10 */ /* 0x004fe20008ffe4ff */
[----:B-1----:R-:W-:-:S04]  /*00a0*/  IMAD R2, R2, UR6, R3 ;  /* 0x0000000602027c24 */ /* 0x002fc8000f8e0203 */
[----:B---3--:R-:W-:-:S05]  /*00b0*/  IMAD.IADD R3, R2, 0x1, R11 ;  /* 0x0000000102037824 */ /* 0x008fca00078e020b */
[----:B------:R-:W-:-:S13]  /*00c0*/  ISETP.GE.AND P0, PT, R3, R10, PT ;  /* 0x0000000a0300720c */ /* 0x000fda0003f06270 */
[----:B------:R-:W-:Y:S05]  /*00d0*/  @P0 EXIT ;  /* 0x000000000000094d */ /* 0x000fea0003800000 */
[----:B------:R-:W0:Y:S01]  /*00e0*/  LDC.64 R4, c[0x0][0x380] ;  /* 0x0000e000ff047b82 */ /* 0x000e220000000a00 */
[----:B------:R-:W1:Y:S07]  /*00f0*/  LDCU.64 UR4, c[0x0][0x358] ;  /* 0x00006b00ff0477ac */ /* 0x000e6e0008000a00 */
[----:B------:R-:W2:Y:S08]  /*0100*/  LDC.64 R8, c[0x0][0x388] ;  /* 0x0000e200ff087b82 */ /* 0x000eb00000000a00 */
[----:B------:R-:W3:Y:S01]  /*0110*/  LDC.64 R12, c[0x0][0x390] ;  /* 0x0000e400ff0c7b82 */ /* 0x000ee20000000a00 */
[----:B0-----:R-:W-:-:S06]  /*0120*/  IMAD.WIDE R4, R3, 0x4, R4 ;  /* 0x0000000403047825 */ /* 0x001fcc00078e0204 */
[----:B-1----:R-:W4:Y:S01]  /*0130*/  LDG.E R4, desc[UR4][R4.64] ;  /* 0x0000000404047981 */ /* 0x002f22000c1e1900 */
[----:B--2---:R-:W-:-:S06]  /*0140*/  IMAD.WIDE R8, R3, 0x4, R8 ;  /* 0x0000000403087825 */ /* 0x004fcc00078e0208 */
[----:B------:R-:W4:Y:S01]  /*0150*/  LDG.E R9, desc[UR4][R8.64] ;  /* 0x0000000408097981 */ /* 0x000f22000c1e1900 */
[----:B------:R-:W-:-:S05]  /*0160*/  VIADD R0, R11, 0xa ;  /* 0x0000000a0b007836 */ /* 0x000fca0000000000 */
[C---:B------:R-:W-:Y:S01]  /*0170*/  ISETP.GE.AND P0, PT, R3.reuse, R0, PT ;  /* 0x000000000300720c */ /* 0x040fe20003f06270 */
[----:B---3--:R-:W-:-:S04]  /*0180*/  IMAD.WIDE R12, R3, 0x4, R12 ;  /* 0x00000004030c7825 */ /* 0x008fc800078e020c */
[----:B----4-:R-:W-:-:S05]  /*0190*/  FADD R15, R4, R9 ;  /* 0x00000009040f7221 */ /* 0x010fca0000000000 */
[----:B------:R0:W-:Y:S03]  /*01a0*/  STG.E desc[UR4][R12.64], R15 ;  /* 0x0000000f0c007986 */ /* 0x0001e6000c101904 */
[----:B------:R-:W-:Y:S05]  /*01b0*/  @P0 EXIT ;  /* 0x000000000000094d */ /* 0x000fea0003800000 */
[----:B------:R-:W-:Y:S01]  /*01c0*/  MOV R0, 0x0 ;  /* 0x0000000000007802 */ /* 0x000fe20000000f00 */
[----:B------:R1:W-:Y:S01]  /*01d0*/  STL.64 [R1], R2 ;  /* 0x0000000201007387 */ /* 0x0003e20000100a00 */
[----:B------:R-:W2:Y:S02]  /*01e0*/  LDCU.64 UR4, c[0x4][0x28] ;  /* 0x01000500ff0477ac */ /* 0x000ea40008000a00 */
[----:B------:R1:W3:Y:S01]  /*01f0*/  LDC.64 R8, c[0x4][R0] ;  /* 0x0100000000087b82 */ /* 0x0002e20000000a00 */
[----:B------:R1:W-:Y:S01]  /*0200*/  STL [R1+0x8], R11 ;  /* 0x0000080b01007387 */ /* 0x0003e20000100800 */
[----:B--2---:R-:W-:Y:S02]  /*0210*/  MOV R4, UR4 ;  /* 0x0000000400047c02 */ /* 0x004fe40008000f00 */
[----:B-1----:R-:W-:-:S07]  /*0220*/  MOV R5, UR5 ;  /* 0x0000000500057c02 */ /* 0x002fce0008000f00 */
[----:B------:R-:W-:-:S07]  /*0230*/  LEPC R20, `(.L_x_0) ;  /* 0x000000001014794e */ /* 0x000fce0000000000 */
[----:B0--3--:R-:W-:Y:S05]  /*0240*/  CALL.ABS.NOINC R8 ;  /* 0x0000000008007343 */ /* 0x009fea0003c00000 */
.L_x_0:
[----:B------:R-:W-:Y:S05]  /*0250*/  EXIT ;  /* 0x000000000000794d */ /* 0x000fea0003800000 */
.L_x_1:
[----:B------:R-:W-:-:S00]  /*0260*/  BRA `(.L_x_1) ;  /* 0xfffffffc00fc7947 */ /* 0x000fc0000383ffff */
[----:B------:R-:W-:-:S00]  /*0270*/  NOP ;  /* 0x0000000000007918 */ /* 0x000fc00000000000 */
        /* <DEDUP_REMOVED lines=8> */
.L_x_12:


//--------------------- .text._Z19vectorAddGridStridePfS_S_i --------------------------
	.section	.text._Z19vectorAddGridStridePfS_S_i,"ax",@progbits
	.align	128
        .global         _Z19vectorAddGridStridePfS_S_i
        .type           _Z19vectorAddGridStridePfS_S_i,@function
        .size           _Z19vectorAddGridStridePfS_S_i,(.L_x_13 - _Z19vectorAddGridStridePfS_S_i)
        .other          _Z19vectorAddGridStridePfS_S_i,@"STO_CUDA_ENTRY STV_DEFAULT"
_Z19vectorAddGridStridePfS_S_i:
.text._Z19vectorAddGridStridePfS_S_i:
[----:B------:R-:W0:Y:S01]  /*0000*/  LDC R1, c[0x0][0x37c] ;  /* 0x0000df00ff017b82 */ /* 0x000e220000000800 */
[----:B------:R-:W1:Y:S01]  /*0010*/  S2R R3, SR_TID.X ;  /* 0x0000000000037919 */ /* 0x000e620000002100 */
[----:B------:R-:W2:Y:S06]  /*0020*/  LDCU UR5, c[0x0][0x2fc] ;  /* 0x00005f80ff0577ac */ /* 0x000eac0008000800 */
[----:B------:R-:W1:Y:S01]  /*0030*/  S2UR UR6, SR_CTAID.X ;  /* 0x00000000000679c3 */ /* 0x000e620000002500 */
[----:B0-----:R-:W-:Y:S01]  /*0040*/  VIADD R1, R1, 0xfffffff8 ;  /* 0xfffffff801017836 */ /* 0x001fe20000000000 */
[----:B------:R-:W0:Y:S01]  /*0050*/  LDCU UR7, c[0x0][0x398] ;  /* 0x00007300ff0777ac */ /* 0x000e220008000800 */
[----:B------:R-:W3:Y:S05]  /*0060*/  LDCU UR4, c[0x0][0x2f8] ;  /* 0x00005f00ff0477ac */ /* 0x000eea0008000800 */
[----:B------:R-:W1:Y:S01]  /*0070*/  LDC R22, c[0x0][0x360] ;  /* 0x0000d800ff167b82 */ /* 0x000e620000000800 */
[----:B---3--:R-:W-:-:S05]  /*0080*/  IADD3 R2, P1, PT, R1, UR4, RZ ;  /* 0x0000000401027c10 */ /* 0x008fca000ff3e0ff */
[----:B--2---:R-:W-:Y:S02]  /*0090*/  IMAD.X R18, RZ, RZ, UR5, P1 ;  /* 0x00000005ff127e24 */ /* 0x004fe400088e06ff */
[----:B-1----:R-:W-:-:S05]  /*00a0*/  IMAD R16, R22, UR6, R3 ;  /* 0x0000000616107c24 */ /* 0x002fca000f8e0203 */
[----:B0-----:R-:W-:-:S13]  /*00b0*/  ISETP.GE.AND P0, PT, R16, UR7, PT ;  /* 0x0000000710007c0c */ /* 0x001fda000bf06270 */
[----:B------:R-:W-:Y:S05]  /*00c0*/  @P0 EXIT ;  /* 0x000000000000094d */ /* 0x000fea0003800000 */
[----:B------:R-:W0:Y:S01]  /*00d0*/  LDCU UR4, c[0x0][0x370] ;  /* 0x00006e00ff0477ac */ /* 0x000e220008000800 */
[----:B------:R-:W-:Y:S01]  /*00e0*/  MOV R17, R16 ;  /* 0x0000001000117202 */ /* 0x000fe20000000f00 */
[----:B------:R-:W1:Y:S01]  /*00f0*/  LDCU.64 UR36, c[0x0][0x358] ;  /* 0x00006b00ff2477ac */ /* 0x000e620008000a00 */
[----:B------:R-:W2:Y:S01]  /*0100*/  LDCU UR38, c[0x0][0x398] ;  /* 0x00007300ff2677ac */ /* 0x000ea20008000800 */
[----:B0-----:R-:W-:-:S07]  /*0110*/  IMAD R22, R22, UR4, RZ ;  /* 0x0000000416167c24 */ /* 0x001fce000f8e02ff */
.L_x_4:
[----:B0-----:R-:W0:Y:S08]  /*0120*/  LDC.64 R4, c[0x0][0x380] ;  /* 0x0000e000ff047b82 */ /* 0x001e300000000a00 */
[----:B------:R-:W3:Y:S08]  /*0130*/  LDC.64 R6, c[0x0][0x388] ;  /* 0x0000e200ff067b82 */ /* 0x000ef00000000a00 */
[----:B------:R-:W4:Y:S01]  /*0140*/  LDC.64 R8, c[0x0][0x390] ;  /* 0x0000e400ff087b82 */ /* 0x000f220000000a00 */
[----:B0-----:R-:W-:-:S06]  /*0150*/  IMAD.WIDE R4, R17, 0x4, R4 ;  /* 0x0000000411047825 */ /* 0x001fcc00078e0204 */
[----:B-1----:R-:W5:Y:S01]  /*0160*/  LDG.E R4, desc[UR36][R4.64] ;  /* 0x0000002404047981 */ /* 0x002f62000c1e1900 */
[----:B---3--:R-:W-:-:S06]  /*0170*/  IMAD.WIDE R6, R17, 0x4, R6 ;  /* 0x0000000411067825 */ /* 0x008fcc00078e0206 */
[----:B------:R-:W5:Y:S01]  /*0180*/  LDG.E R7, desc[UR36][R6.64] ;  /* 0x0000002406077981 */ /* 0x000f62000c1e1900 */
[C---:B------:R-:W-:Y:S02]  /*0190*/  VIADD R0, R17.reuse, 0xffffffc4 ;  /* 0xffffffc411007836 */ /* 0x040fe40000000000 */
[C---:B----4-:R-:W-:Y:S01]  /*01a0*/  IMAD.WIDE R8, R17.reuse, 0x4, R8 ;  /* 0x0000000411087825 */ /* 0x050fe200078e0208 */
[C---:B------:R-:W-:Y:S02]  /*01b0*/  LOP3.LUT R10, R17.reuse, 0x7ffffff8, RZ, 0xc0, !PT ;  /* 0x7ffffff8110a7812 */ /* 0x040fe400078ec0ff */
[----:B------:R-:W-:Y:S02]  /*01c0*/  ISETP.GT.U32.AND P0, PT, R0, 0x9, PT ;  /* 0x000000090000780c */ /* 0x000fe40003f04070 */
[----:B------:R-:W-:Y:S02]  /*01d0*/  ISETP.NE.AND P1, PT, R10, 0x78, PT ;  /* 0x000000780a00780c */ /* 0x000fe40003f25270 */
[----:B------:R-:W-:Y:S01]  /*01e0*/  ISETP.GT.AND P0, PT, R17, 0x9, P0 ;  /* 0x000000091100780c */ /* 0x000fe20000704270 */
[----:B------:R-:W-:Y:S01]  /*01f0*/  BSSY.RECONVERGENT B6, `(.L_x_2) ;  /* 0x000000e000067945 */ /* 0x000fe20003800200 */
[----:B-----5:R-:W-:-:S05]  /*0200*/  FADD R3, R4, R7 ;  /* 0x0000000704037221 */ /* 0x020fca0000000000 */
[----:B------:R0:W-:Y:S06]  /*0210*/  STG.E desc[UR36][R8.64], R3 ;  /* 0x0000000308007986 */ /* 0x0001ec000c101924 */
[----:B------:R-:W-:Y:S05]  /*0220*/  @P0 BRA P1, `(.L_x_3) ;  /* 0x0000000000280947 */ /* 0x000fea0000800000 */
[----:B------:R-:W-:Y:S01]  /*0230*/  MOV R0, 0x0 ;  /* 0x0000000000007802 */ /* 0x000fe20000000f00 */
[----:B------:R1:W-:Y:S01]  /*0240*/  STL.64 [R1], R16 ;  /* 0x0000001001007387 */ /* 0x0003e20000100a00 */
[----:B------:R-:W3:Y:S01]  /*0250*/  LDCU.64 UR4, c[0x4][0x20] ;  /* 0x01000400ff0477ac */ /* 0x000ee20008000a00 */
[----:B------:R-:W-:Y:S01]  /*0260*/  MOV R6, R2 ;  /* 0x0000000200067202 */ /* 0x000fe20000000f00 */
[----:B0-----:R1:W0:Y:S01]  /*0270*/  LDC.64 R8, c[0x4][R0] ;  /* 0x0100000000087b82 */ /* 0x0012220000000a00 */
[----:B------:R-:W-:Y:S01]  /*0280*/  IMAD.MOV.U32 R7, RZ, RZ, R18 ;  /* 0x000000ffff077224 */ /* 0x000fe200078e0012 */
[----:B---3--:R-:W-:Y:S01]  /*0290*/  MOV R4, UR4 ;  /* 0x0000000400047c02 */ /* 0x008fe20008000f00 */
[----:B-1----:R-:W-:-:S07]  /*02a0*/  IMAD.U32 R5, RZ, RZ, UR5 ;  /* 0x00000005ff057e24 */ /* 0x002fce000f8e00ff */
[----:B------:R-:W-:-:S07]  /*02b0*/  LEPC R20, `(.L_x_3) ;  /* 0x000000001014794e */ /* 0x000fce0000000000 */
[----:B0-2---:R-:W-:Y:S05]  /*02c0*/  CALL.ABS.NOINC R8 ;  /* 0x0000000008007343 */ /* 0x005fea0003c00000 */
.L_x_3:
[----:B--2---:R-:W-:Y:S05]  /*02d0*/  BSYNC.RECONVERGENT B6 ;  /* 0x0000000000067941 */ /* 0x004fea0003800200 */
.L_x_2:
[----:B------:R-:W-:-:S04]  /*02e0*/  IADD3 R17, PT, PT, R22, R17, RZ ;  /* 0x0000001116117210 */ /* 0x000fc80007ffe0ff */
[----:B------:R-:W-:-:S13]  /*02f0*/  ISETP.GE.AND P0, PT, R17, UR38, PT ;  /* 0x0000002611007c0c */ /* 0x000fda000bf06270 */
[----:B------:R-:W-:Y:S05]  /*0300*/  @!P0 BRA `(.L_x_4) ;  /* 0xfffffffc00848947 */ /* 0x000fea000383ffff */
[----:B------:R-:W-:Y:S05]  /*0310*/  EXIT ;  /* 0x000000000000794d */ /* 0x000fea0003800000 */
.L_x_5:
        /* <DEDUP_REMOVED lines=14> */
.L_x_13:


//--------------------- .text._Z20vectorAddBoundsCheckPfS_S_i --------------------------
	.section	.text._Z20vectorAddBoundsCheckPfS_S_i,"ax",@progbits
	.align	128
        .global         _Z20vectorAddBoundsCheckPfS_S_i
        .type           _Z20vectorAddBoundsCheckPfS_S_i,@function
        .size           _Z20vectorAddBoundsCheckPfS_S_i,(.L_x_14 - _Z20vectorAddBoundsCheckPfS_S_i)
        .other          _Z20vectorAddBoundsCheckPfS_S_i,@"STO_CUDA_ENTRY STV_DEFAULT"
_Z20vectorAddBoundsCheckPfS_S_i:
.text._Z20vectorAddBoundsCheckPfS_S_i:
[----:B------:R-:W0:Y:S01]  /*0000*/  LDC R1, c[0x0][0x37c] ;  /* 0x0000df00ff017b82 */ /* 0x000e220000000800 */
[----:B------:R-:W1:Y:S01]  /*0010*/  S2R R3, SR_TID.X ;  /* 0x0000000000037919 */ /* 0x000e620000002100 */
[----:B------:R-:W2:Y:S06]  /*0020*/  LDCU UR5, c[0x0][0x2fc] ;  /* 0x00005f80ff0577ac */ /* 0x000eac0008000800 */
[----:B------:R-:W1:Y:S01]  /*0030*/  S2UR UR6, SR_CTAID.X ;  /* 0x00000000000679c3 */ /* 0x000e620000002500 */
[----:B0-----:R-:W-:Y:S01]  /*0040*/  VIADD R1, R1, 0xfffffff8 ;  /* 0xfffffff801017836 */ /* 0x001fe20000000000 */
[----:B------:R-:W0:Y:S06]  /*0050*/  LDCU UR4, c[0x0][0x2f8] ;  /* 0x00005f00ff0477ac */ /* 0x000e2c0008000800 */
[----:B------:R-:W1:Y:S08]  /*0060*/  LDC R2, c[0x0][0x360] ;  /* 0x0000d800ff027b82 */ /* 0x000e700000000800 */
[----:B------:R-:W3:Y:S01]  /*0070*/  LDC R9, c[0x0][0x398] ;  /* 0x0000e600ff097b82 */ /* 0x000ee20000000800 */
[----:B0-----:R-:W-:-:S05]  /*0080*/  IADD3 R6, P1, PT, R1, UR4, RZ ;  /* 0x0000000401067c10 */ /* 0x001fca000ff3e0ff */
[----:B--2---:R-:W-:Y:S02]  /*0090*/  IMAD.X R7, RZ, RZ, UR5, P1 ;  /* 0x00000005ff077e24 */ /* 0x004fe400088e06ff */
[----:B-1----:R-:W-:-:S05]  /*00a0*/  IMAD R2, R2, UR6, R3 ;  /* 0x0000000602027c24 */ /* 0x002fca000f8e0203 */
[----:B---3--:R-:W-:-:S13]  /*00b0*/  ISETP.GE.AND P0, PT, R2, R9, PT ;  /* 0x000000090200720c */ /* 0x008fda0003f06270 */
[----:B------:R-:W-:Y:S05]  /*00c0*/  @P0 BRA `(.L_x_6) ;  /* 0x00000000005c0947 */ /* 0x000fea0003800000 */
        /* <DEDUP_REMOVED lines=8> */
[C---:B------:R-:W-:Y:S01]  /*0150*/  ISETP.GT.AND P0, PT, R2.reuse, 0x9, PT ;  /* 0x000000090200780c */ /* 0x040fe20003f04270 */
[----:B---3--:R-:W-:-:S04]  /*0160*/  IMAD.WIDE R10, R2, 0x4, R10 ;  /* 0x00000004020a7825 */ /* 0x008fc800078e020a */
[----:B----4-:R-:W-:-:S05]  /*0170*/  FADD R3, R4, R9 ;  /* 0x0000000904037221 */ /* 0x010fca0000000000 */
[----:B------:R0:W-:Y:S03]  /*0180*/  STG.E desc[UR4][R10.64], R3 ;  /* 0x000000030a007986 */ /* 0x0001e6000c101904 */
[----:B------:R-:W-:Y:S05]  /*0190*/  @P0 EXIT ;  /* 0x000000000000094d */ /* 0x000fea0003800000 */
[----:B0-----:R-:W-:Y:S01]  /*01a0*/  MOV R3, R2 ;  /* 0x0000000200037202 */ /* 0x001fe20000000f00 */
[----:B------:R-:W0:Y:S01]  /*01b0*/  LDCU.64 UR4, c[0x4][0x10] ;  /* 0x01000200ff0477ac */ /* 0x000e220008000a00 */
[----:B------:R-:W-:-:S03]  /*01c0*/  MOV R0, 0x0 ;  /* 0x0000000000007802 */ /* 0x000fc60000000f00 */
[----:B------:R1:W-:Y:S01]  /*01d0*/  STL.64 [R1], R2 ;  /* 0x0000000201007387 */ /* 0x0003e20000100a00 */
[----:B------:R1:W2:Y:S01]  /*01e0*/  LDC.64 R8, c[0x4][R0] ;  /* 0x0100000000087b82 */ /* 0x0002a20000000a00 */
[----:B0-----:R-:W-:Y:S01]  /*01f0*/  IMAD.U32 R4, RZ, RZ, UR4 ;  /* 0x00000004ff047e24 */ /* 0x001fe2000f8e00ff */
[----:B-1----:R-:W-:-:S07]  /*0200*/  MOV R5, UR5 ;  /* 0x0000000500057c02 */ /* 0x002fce0008000f00 */
[----:B------:R-:W-:-:S07]  /*0210*/  LEPC R20, `(.L_x_7) ;  /* 0x000000001014794e */ /* 0x000fce0000000000 */
[----:B--2---:R-:W-:Y:S05]  /*0220*/  CALL.ABS.NOINC R8 ;  /* 0x0000000008007343 */ /* 0x004fea0003c00000 */
.L_x_7:
[----:B------:R-:W-:Y:S05]  /*0230*/  EXIT ;  /* 0x000000000000794d */ /* 0x000fea0003800000 */
.L_x_6:
[----:B------:R-:W-:-:S13]  /*0240*/  ISETP.GT.AND P0, PT, R2, 0x45, PT ;  /* 0x000000450200780c */ /* 0x000fda0003f04270 */
[----:B------:R-:W-:Y:S05]  /*0250*/  @P0 EXIT ;  /* 0x000000000000094d */ /* 0x000fea0003800000 */
[----:B------:R-:W-:Y:S01]  /*0260*/  IMAD.MOV.U32 R8, RZ, RZ, R2 ;  /* 0x000000ffff087224 */ /* 0x000fe200078e0002 */
[----:B------:R-:W-:Y:S01]  /*0270*/  MOV R0, 0x0 ;  /* 0x0000000000007802 */ /* 0x000fe20000000f00 */
[----:B------:R-:W0:Y:S03]  /*0280*/  LDCU.64 UR4, c[0x4][0x18] ;  /* 0x01000300ff0477ac */ /* 0x000e260008000a00 */
[----:B------:R1:W-:Y:S01]  /*0290*/  STL.64 [R1], R8 ;  /* 0x0000000801007387 */ /* 0x0003e20000100a00 */
[----:B------:R1:W2:Y:S01]  /*02a0*/  LDC.64 R2, c[0x4][R0] ;  /* 0x0100000000027b82 */ /* 0x0002a20000000a00 */
[----:B0-----:R-:W-:Y:S01]  /*02b0*/  MOV R4, UR4 ;  /* 0x0000000400047c02 */ /* 0x001fe20008000f00 */
[----:B-1----:R-:W-:-:S07]  /*02c0*/  IMAD.U32 R5, RZ, RZ, UR5 ;  /* 0x00000005ff057e24 */ /* 0x002fce000f8e00ff */
[----:B------:R-:W-:-:S07]  /*02d0*/  LEPC R20, `(.L_x_8) ;  /* 0x000000001014794e */ /* 0x000fce0000000000 */
[----:B--2---:R-:W-:Y:S05]  /*02e0*/  CALL.ABS.NOINC R2 ;  /* 0x0000000002007343 */ /* 0x004fea0003c00000 */
.L_x_8:
[----:B------:R-:W-:Y:S05]  /*02f0*/  EXIT ;  /* 0x000000000000794d */ /* 0x000fea0003800000 */
.L_x_9:
        /* <DEDUP_REMOVED lines=16> */
.L_x_14:


//--------------------- .text._Z20vectorAddProblematicPfS_S_i --------------------------
	.section	.text._Z20vectorAddProblematicPfS_S_i,"ax",@progbits
	.align	128
        .global         _Z20vectorAddProblematicPfS_S_i
        .type           _Z20vectorAddProblematicPfS_S_i,@function
        .size           _Z20vectorAddProblematicPfS_S_i,(.L_x_15 - _Z20vectorAddProblematicPfS_S_i)
        .other          _Z20vectorAddProblematicPfS_S_i,@"STO_CUDA_ENTRY STV_DEFAULT"
_Z20vectorAddProblematicPfS_S_i:
.text._Z20vectorAddProblematicPfS_S_i:
[----:B------:R-:W0:Y:S01]  /*0000*/  LDC R1, c[0x0][0x37c] ;  /* 0x0000df00ff017b82 */ /* 0x000e220000000800 */
[----:B------:R-:W1:Y:S01]  /*0010*/  S2R R3, SR_TID.X ;  /* 0x0000000000037919 */ /* 0x000e620000002100 */
[----:B------:R-:W2:Y:S06]  /*0020*/  LDCU UR7, c[0x0][0x2fc] ;  /* 0x00005f80ff0777ac */ /* 0x000eac0008000800 */
[----:B------:R-:W1:Y:S01]  /*0030*/  S2UR UR6, SR_CTAID.X ;  /* 0x00000000000679c3 */ /* 0x000e620000002500 */
[----:B0-----:R-:W-:Y:S01]  /*0040*/  IADD3 R1, PT, PT, R1, -0x8, RZ ;  /* 0xfffffff801017810 */ /* 0x001fe20007ffe0ff */
[----:B------:R-:W0:Y:S06]  /*0050*/  LDCU.64 UR4, c[0x0][0x358] ;  /* 0x00006b00ff0477ac */ /* 0x000e2c0008000a00 */
[----:B------:R-:W1:Y:S08]  /*0060*/  LDC R2, c[0x0][0x360] ;  /* 0x0000d800ff027b82 */ /* 0x000e700000000800 */
[----:B------:R-:W3:Y:S08]  /*0070*/  LDC.64 R4, c[0x0][0x380] ;  /* 0x0000e000ff047b82 */ /* 0x000ef00000000a00 */
[----:B------:R-:W4:Y:S01]  /*0080*/  LDC.64 R8, c[0x0][0x388] ;  /* 0x0000e200ff087b82 */ /* 0x000f220000000a00 */
[----:B-1----:R-:W-:-:S07]  /*0090*/  IMAD R2, R2, UR6, R3 ;  /* 0x0000000602027c24 */ /* 0x002fce000f8e0203 */
[----:B------:R-:W1:Y:S01]  /*00a0*/  LDC.64 R10, c[0x0][0x390] ;  /* 0x0000e400ff0a7b82 */ /* 0x000e620000000a00 */
[----:B---3--:R-:W-:-:S06]  /*00b0*/  IMAD.WIDE R4, R2, 0x4, R4 ;  /* 0x0000000402047825 */ /* 0x008fcc00078e0204 */
[----:B0-----:R-:W3:Y:S01]  /*00c0*/  LDG.E R4, desc[UR4][R4.64] ;  /* 0x0000000404047981 */ /* 0x001ee2000c1e1900 */
[----:B----4-:R-:W-:-:S06]  /*00d0*/  IMAD.WIDE R8, R2, 0x4, R8 ;  /* 0x0000000402087825 */ /* 0x010fcc00078e0208 */
[----:B------:R-:W3:Y:S01]  /*00e0*/  LDG.E R9, desc[UR4][R8.64] ;  /* 0x0000000408097981 */ /* 0x000ee2000c1e1900 */
[----:B------:R-:W0:Y:S01]  /*00f0*/  LDCU UR6, c[0x0][0x2f8] ;  /* 0x00005f00ff0677ac */ /* 0x000e220008000800 */
[C---:B------:R-:W-:Y:S01]  /*0100*/  ISETP.GT.AND P0, PT, R2.reuse, 0x9, PT ;  /* 0x000000090200780c */ /* 0x040fe20003f04270 */
[----:B-1----:R-:W-:Y:S01]  /*0110*/  IMAD.WIDE R10, R2, 0x4, R10 ;  /* 0x00000004020a7825 */ /* 0x002fe200078e020a */
[----:B0-----:R-:W-:-:S04]  /*0120*/  IADD3 R6, P1, PT, R1, UR6, RZ ;  /* 0x0000000601067c10 */ /* 0x001fc8000ff3e0ff */
[----:B--2---:R-:W-:Y:S01]  /*0130*/  IADD3.X R7, PT, PT, RZ, UR7, RZ, P1, !PT ;  /* 0x00000007ff077c10 */ /* 0x004fe20008ffe4ff */
[----:B---3--:R-:W-:-:S05]  /*0140*/  FADD R3, R4, R9 ;  /* 0x0000000904037221 */ /* 0x008fca0000000000 */
[----:B------:R0:W-:Y:S01]  /*0150*/  STG.E desc[UR4][R10.64], R3 ;  /* 0x000000030a007986 */ /* 0x0001e2000c101904 */
[----:B------:R-:W-:Y:S05]  /*0160*/  @P0 EXIT ;  /* 0x000000000000094d */ /* 0x000fea0003800000 */
[----:B0-----:R-:W-:Y:S01]  /*0170*/  IMAD.MOV.U32 R3, RZ, RZ, R2 ;  /* 0x000000ffff037224 */ /* 0x001fe200078e0002 */
        /* <DEDUP_REMOVED lines=8> */
.L_x_10:
[----:B------:R-:W-:Y:S05]  /*0200*/  EXIT ;  /* 0x000000000000794d */ /* 0x000fea0003800000 */
.L_x_11:
        /* <DEDUP_REMOVED lines=15> */
.L_x_15:


//--------------------- .nv.global.init           --------------------------
	.section	.nv.global.init,"aw",@progbits
.nv.global.init:
	.type		$str,@object
	.size		$str,($str$2 - $str)
$str:
        /*0000*/ 	.byte	0x54, 0x68, 0x72, 0x65, 0x61, 0x64, 0x20, 0x25, 0x64, 0x20, 0x70, 0x72, 0x6f, 0x63, 0x65, 0x73
        /*0010*/ 	.byte	0x73, 0x69, 0x6e, 0x67, 0x20, 0x65, 0x6c, 0x65, 0x6d, 0x65, 0x6e, 0x74, 0x20, 0x25, 0x64, 0x0a
        /*0020*/ 	.byte	0x00
	.type		$str$2,@object
	.size		$str$2,($str$3 - $str$2)
$str$2:
        /*0021*/ 	.byte	0x54, 0x68, 0x72, 0x65, 0x61, 0x64, 0x20, 0x25, 0x64, 0x20, 0x68, 0x61, 0x73, 0x20, 0x6e, 0x6f
        /*0031*/ 	.byte	0x20, 0x77, 0x6f, 0x72, 0x6b, 0x20, 0x28, 0x69, 0x64, 0x78, 0x20, 0x3e, 0x3d, 0x20, 0x25, 0x64
        /*0041*/ 	.byte	0x29, 0x0a, 0x00
	.type		$str$3,@object
	.size		$str$3,($str$1 - $str$3)
$str$3:
        /*0044*/ 	.byte	0x54, 0x68, 0x72, 0x65, 0x61, 0x64, 0x20, 0x25, 0x64, 0x20, 0x70, 0x72, 0x6f, 0x63, 0x65, 0x73
        /*0054*/ 	.byte	0x73, 0x69, 0x6e, 0x67, 0x20, 0x65, 0x6c, 0x65, 0x6d, 0x65, 0x6e, 0x74, 0x20, 0x25, 0x64, 0x20
        /*0064*/ 	.byte	0x28, 0x73, 0x74, 0x72, 0x69, 0x64, 0x65, 0x20, 0x6c, 0x6f, 0x6f, 0x70, 0x29, 0x0a, 0x00
	.type		$str$1,@object
	.size		$str$1,($str$4 - $str$1)
$str$1:
        /*0073*/ 	.byte	0x42, 0x6f, 0x75, 0x6e, 0x64, 0x73, 0x2d, 0x63, 0x68, 0x65, 0x63, 0x6b, 0x65, 0x64, 0x20, 0x74
        /*0083*/ 	.byte	0x68, 0x72, 0x65, 0x61, 0x64, 0x20, 0x25, 0x64, 0x20, 0x70, 0x72, 0x6f, 0x63, 0x65, 0x73, 0x73
        /*0093*/ 	.byte	0x69, 0x6e, 0x67, 0x20, 0x65, 0x6c, 0x65, 0x6d, 0x65, 0x6e, 0x74, 0x20, 0x25, 0x64, 0x0a, 0x00
	.type		$str$4,@object
	.size		$str$4,(.L_4 - $str$4)
$str$4:
        /*00a3*/ 	.byte	0x43, 0x68, 0x75, 0x6e, 0x6b, 0x20, 0x6b, 0x65, 0x72, 0x6e, 0x65, 0x6c, 0x3a, 0x20, 0x74, 0x68
        /*00b3*/ 	.byte	0x72, 0x65, 0x61, 0x64, 0x20, 0x25, 0x64, 0x20, 0x70, 0x72, 0x6f, 0x63, 0x65, 0x73, 0x73, 0x69
        /*00c3*/ 	.byte	0x6e, 0x67, 0x20, 0x65, 0x6c, 0x65, 0x6d, 0x65, 0x6e, 0x74, 0x20, 0x25, 0x64, 0x20, 0x28, 0x6f
        /*00d3*/ 	.byte	0x66, 0x66, 0x73, 0x65, 0x74, 0x20, 0x25, 0x64, 0x29, 0x0a, 0x00
.L_4:


//--------------------- .nv.shared.reserved.0     --------------------------
	.section	.nv.shared.reserved.0,"aw",@nobits
	.weak		__nv_reservedSMEM_offset_0_alias
	.size		__nv_reservedSMEM_offset_0_alias, 0, 64
	.other		__nv_reservedSMEM_offset_0_alias,@"STO_CUDA_RESERVED_SHARED STV_DEFAULT"
__nv_reservedSMEM_offset_0_alias:
	.zero		0
	.zero		64


//--------------------- .nv.constant0._Z16vectorAddChunkedPfS_S_ii --------------------------
	.section	.nv.constant0._Z16vectorAddChunkedPfS_S_ii,"a",@progbits
	.sectionflags	@""
	.align	4
.nv.constant0._Z16vectorAddChunkedPfS_S_ii:
	.zero		928


//--------------------- .nv.constant0._Z19vectorAddGridStridePfS_S_i --------------------------
	.section	.nv.constant0._Z19vectorAddGridStridePfS_S_i,"a",@progbits
	.sectionflags	@""
	.align	4
.nv.constant0._Z19vectorAddGridStridePfS_S_i:
	.zero		924


//--------------------- .nv.constant0._Z20vectorAddBoundsCheckPfS_S_i --------------------------
	.section	.nv.constant0._Z20vectorAddBoundsCheckPfS_S_i,"a",@progbits
	.sectionflags	@""
	.align	4
.nv.constant0._Z20vectorAddBoundsCheckPfS_S_i:
	.zero		924


//--------------------- .nv.constant0._Z20vectorAddProblematicPfS_S_i --------------------------
	.section	.nv.constant0._Z20vectorAddProblematicPfS_S_i,"a",@progbits
	.sectionflags	@""
	.align	4
.nv.constant0._Z20vectorAddProblematicPfS_S_i:
	.zero		924


//--------------------- SYMBOLS --------------------------

	.type		.nv.reservedSmem.offset0,@object
	.size		.nv.reservedSmem.offset0,0x4
	.type		vprintf,@function
